	.headerflags	@"EF_CUDA_TEXMODE_UNIFIED EF_CUDA_64BIT_ADDRESS EF_CUDA_ACCELERATORS EF_CUDA_SM90 EF_CUDA_VIRTUAL_SM(EF_CUDA_SM90)"
	.elftype	@"ET_EXEC"


//--------------------- .nv.info                  --------------------------
	.section	.nv.info,"",@"SHT_CUDA_INFO"
	.align	4


	//----- nvinfo : EIATTR_REGCOUNT
	.align		4
        /*0000*/ 	.byte	0x04, 0x2f
        /*0002*/ 	.short	(.L_1 - .L_0)
	.align		4
.L_0:
        /*0004*/ 	.word	index@(triton_poi_fused__unsafe_index_add_mul_sub_39)
        /*0008*/ 	.word	0x00000022


	//----- nvinfo : EIATTR_MIN_STACK_SIZE
	.align		4
.L_1:
        /*000c*/ 	.byte	0x04, 0x12
        /*000e*/ 	.short	(.L_3 - .L_2)
	.align		4
.L_2:
        /*0010*/ 	.word	index@(triton_poi_fused__unsafe_index_add_mul_sub_39)
        /*0014*/ 	.word	0x00000000


	//----- nvinfo : EIATTR_FRAME_SIZE
	.align		4
.L_3:
        /*0018*/ 	.byte	0x04, 0x11
        /*001a*/ 	.short	(.L_5 - .L_4)
	.align		4
.L_4:
        /*001c*/ 	.word	index@(triton_poi_fused__unsafe_index_add_mul_sub_39)
        /*0020*/ 	.word	0x00000000


	//----- nvinfo : EIATTR_MIN_STACK_SIZE
	.align		4
.L_5:
        /*0024*/ 	.byte	0x04, 0x12
        /*0026*/ 	.short	(.L_7 - .L_6)
	.align		4
.L_6:
        /*0028*/ 	.word	index@(triton_poi_fused__unsafe_index_add_mul_sub_39)
        /*002c*/ 	.word	0x00000000
.L_7:


//--------------------- .nv.info.triton_poi_fused__unsafe_index_add_mul_sub_39 --------------------------
	.section	.nv.info.triton_poi_fused__unsafe_index_add_mul_sub_39,"",@"SHT_CUDA_INFO"
	.sectionflags	@""
	.align	4


	//----- nvinfo : EIATTR_CUDA_API_VERSION
	.align		4
        /*0000*/ 	.byte	0x04, 0x37
        /*0002*/ 	.short	(.L_9 - .L_8)
.L_8:
        /*0004*/ 	.word	0x0000007c


	//----- nvinfo : EIATTR_KPARAM_INFO
	.align		4
.L_9:
        /*0008*/ 	.byte	0x04, 0x17
        /*000a*/ 	.short	(.L_11 - .L_10)
.L_10:
        /*000c*/ 	.word	0x00000000
        /*0010*/ 	.short	0x0006
        /*0012*/ 	.short	0x0030
        /*0014*/ 	.byte	0x00, 0xf0, 0x11, 0x00


	//----- nvinfo : EIATTR_KPARAM_INFO
	.align		4
.L_11:
        /*0018*/ 	.byte	0x04, 0x17
        /*001a*/ 	.short	(.L_13 - .L_12)
.L_12:
        /*001c*/ 	.word	0x00000000
        /*0020*/ 	.short	0x0005
        /*0022*/ 	.short	0x0028
        /*0024*/ 	.byte	0x00, 0xf4, 0x21, 0x00


	//----- nvinfo : EIATTR_KPARAM_INFO
	.align		4
.L_13:
        /*0028*/ 	.byte	0x04, 0x17
        /*002a*/ 	.short	(.L_15 - .L_14)
.L_14:
        /*002c*/ 	.word	0x00000000
        /*0030*/ 	.short	0x0004
        /*0032*/ 	.short	0x0020
        /*0034*/ 	.byte	0x00, 0xf4, 0x21, 0x00


	//----- nvinfo : EIATTR_KPARAM_INFO
	.align		4
.L_15:
        /*0038*/ 	.byte	0x04, 0x17
        /*003a*/ 	.short	(.L_17 - .L_16)
.L_16:
        /*003c*/ 	.word	0x00000000
        /*0040*/ 	.short	0x0003
        /*0042*/ 	.short	0x0018
        /*0044*/ 	.byte	0x00, 0xf4, 0x21, 0x00


	//----- nvinfo : EIATTR_KPARAM_INFO
	.align		4
.L_17:
        /*0048*/ 	.byte	0x04, 0x17
        /*004a*/ 	.short	(.L_19 - .L_18)
.L_18:
        /*004c*/ 	.word	0x00000000
        /*0050*/ 	.short	0x0002
        /*0052*/ 	.short	0x0010
        /*0054*/ 	.byte	0x00, 0xf4, 0x21, 0x00


	//----- nvinfo : EIATTR_KPARAM_INFO
	.align		4
.L_19:
        /*0058*/ 	.byte	0x04, 0x17
        /*005a*/ 	.short	(.L_21 - .L_20)
.L_20:
        /*005c*/ 	.word	0x00000000
        /*0060*/ 	.short	0x0001
        /*0062*/ 	.short	0x0008
        /*0064*/ 	.byte	0x00, 0xf4, 0x21, 0x00


	//----- nvinfo : EIATTR_KPARAM_INFO
	.align		4
.L_21:
        /*0068*/ 	.byte	0x04, 0x17
        /*006a*/ 	.short	(.L_23 - .L_22)
.L_22:
        /*006c*/ 	.word	0x00000000
        /*0070*/ 	.short	0x0000
        /*0072*/ 	.short	0x0000
        /*0074*/ 	.byte	0x00, 0xf4, 0x21, 0x00


	//----- nvinfo : EIATTR_SPARSE_MMA_MASK
	.align		4
.L_23:
        /*0078*/ 	.byte	0x03, 0x50
        /*007a*/ 	.short	0x0000


	//----- nvinfo : EIATTR_MAXREG_COUNT
	.align		4
        /*007c*/ 	.byte	0x03, 0x1b
        /*007e*/ 	.short	0x00ff


	//----- nvinfo : EIATTR_EXIT_INSTR_OFFSETS
	.align		4
        /*0080*/ 	.byte	0x04, 0x1c
        /*0082*/ 	.short	(.L_25 - .L_24)


	//   ....[0]....
.L_24:
        /*0084*/ 	.word	0x00000b40


	//----- nvinfo : EIATTR_REQNTID
	.align		4
.L_25:
        /*0088*/ 	.byte	0x04, 0x10
        /*008a*/ 	.short	(.L_27 - .L_26)
.L_26:
        /*008c*/ 	.word	0x00000080
        /*0090*/ 	.word	0x00000001
        /*0094*/ 	.word	0x00000001


	//----- nvinfo : EIATTR_CBANK_PARAM_SIZE
	.align		4
.L_27:
        /*0098*/ 	.byte	0x03, 0x19
        /*009a*/ 	.short	0x0034


	//----- nvinfo : EIATTR_PARAM_CBANK
	.align		4
        /*009c*/ 	.byte	0x04, 0x0a
        /*009e*/ 	.short	(.L_29 - .L_28)
	.align		4
.L_28:
        /*00a0*/ 	.word	index@(.nv.constant0.triton_poi_fused__unsafe_index_add_mul_sub_39)
        /*00a4*/ 	.short	0x0210
        /*00a6*/ 	.short	0x0034


	//----- nvinfo : EIATTR_SW_WAR
	.align		4
.L_29:
        /*00a8*/ 	.byte	0x04, 0x36
        /*00aa*/ 	.short	(.L_31 - .L_30)
.L_30:
        /*00ac*/ 	.word	0x00000008
.L_31:


//--------------------- .nv.callgraph             --------------------------
	.section	.nv.callgraph,"",@"SHT_CUDA_CALLGRAPH"
	.align	4
	.sectionentsize	8
	.align		4
        /*0000*/ 	.word	0x00000000
	.align		4
        /*0004*/ 	.word	0xffffffff
	.align		4
        /*0008*/ 	.word	0x00000000
	.align		4
        /*000c*/ 	.word	0xfffffffe
	.align		4
        /*0010*/ 	.word	0x00000000
	.align		4
        /*0014*/ 	.word	0xfffffffd
	.align		4
        /*0018*/ 	.word	0x00000000
	.align		4
        /*001c*/ 	.word	0xfffffffc


//--------------------- .text.triton_poi_fused__unsafe_index_add_mul_sub_39 --------------------------
	.section	.text.triton_poi_fused__unsafe_index_add_mul_sub_39,"ax",@progbits
	.align	128
        .global         triton_poi_fused__unsafe_index_add_mul_sub_39
        .type           triton_poi_fused__unsafe_index_add_mul_sub_39,@function
        .size           triton_poi_fused__unsafe_index_add_mul_sub_39,(.L_x_1 - triton_poi_fused__unsafe_index_add_mul_sub_39)
        .other          triton_poi_fused__unsafe_index_add_mul_sub_39,@"STO_CUDA_ENTRY STV_DEFAULT"
triton_poi_fused__unsafe_index_add_mul_sub_39:
.text.triton_poi_fused__unsafe_index_add_mul_sub_39:
[----:B------:R-:W-:Y:S01]  /*0000*/  LDC R1, c[0x0][0x28] ;  /* 0x00000a00ff017b82 */ /* 0x000fe20000000800 */
[----:B------:R-:W1:Y:S07]  /*0010*/  S2R R0, SR_TID.X ;  /* 0x0000000000007919 */ /* 0x000e6e0000002100 */
[----:B------:R-:W2:Y:S01]  /*0020*/  LDC.64 R4, c[0x0][0x210] ;  /* 0x00008400ff047b82 */ /* 0x000ea20000000a00 */
[----:B------:R-:W-:Y:S01]  /*0030*/  ULDC.64 UR4, c[0x0][0x208] ;  /* 0x0000820000047ab9 */ /* 0x000fe20000000a00 */
[----:B------:R-:W-:Y:S01]  /*0040*/  ULDC.64 UR6, c[0x0][0x220] ;  /* 0x0000880000067ab9 */ /* 0x000fe20000000a00 */
[----:B------:R-:W3:Y:S05]  /*0050*/  S2R R3, SR_CTAID.X ;  /* 0x0000000000037919 */ /* 0x000eea0000002500 */
[----:B------:R-:W4:Y:S01]  /*0060*/  LDC.64 R26, c[0x0][0x218] ;  /* 0x00008600ff1a7b82 */ /* 0x000f220000000a00 */
[----:B-1----:R-:W-:Y:S01]  /*0070*/  IMAD.SHL.U32 R0, R0, 0x4, RZ ;  /* 0x0000000400007824 */ /* 0x002fe200078e00ff */
[----:B---3--:R-:W-:-:S04]  /*0080*/  SHF.R.S32.HI R18, RZ, 0x15, R3 ;  /* 0x00000015ff127819 */ /* 0x008fc80000011403 */
[----:B------:R-:W-:Y:S02]  /*0090*/  LOP3.LUT R0, R0, 0x1fc, RZ, 0xc0, !PT ;  /* 0x000001fc00007812 */ /* 0x000fe400078ec0ff */
[----:B------:R-:W-:-:S03]  /*00a0*/  SGXT R18, R18, 0x1 ;  /* 0x000000011212781a */ /* 0x000fc60000000200 */
[----:B------:R-:W-:-:S04]  /*00b0*/  IMAD R3, R3, 0x400, R0 ;  /* 0x0000040003037824 */ /* 0x000fc800078e0200 */
[----:B------:R-:W-:Y:S01]  /*00c0*/  VIADD R17, R3, 0x200 ;  /* 0x0000020003117836 */ /* 0x000fe20000000000 */
[----:B------:R-:W-:-:S04]  /*00d0*/  SHF.R.S32.HI R0, RZ, 0x1f, R3 ;  /* 0x0000001fff007819 */ /* 0x000fc80000011403 */
[----:B------:R-:W-:Y:S02]  /*00e0*/  LEA.HI R6, R18, R17, RZ, 0x3 ;  /* 0x0000001112067211 */ /* 0x000fe400078f18ff */
[----:B------:R-:W-:Y:S02]  /*00f0*/  LEA.HI R0, R0, R3, RZ, 0x3 ;  /* 0x0000000300007211 */ /* 0x000fe400078f18ff */
[----:B------:R-:W-:Y:S02]  /*0100*/  SHF.R.S32.HI R6, RZ, 0x3, R6 ;  /* 0x00000003ff067819 */ /* 0x000fe40000011406 */
[----:B------:R-:W-:Y:S02]  /*0110*/  SHF.R.S32.HI R2, RZ, 0x3, R0 ;  /* 0x00000003ff027819 */ /* 0x000fe40000011400 */
[----:B------:R-:W-:Y:S02]  /*0120*/  LEA.HI R8, R6, R6, RZ, 0x3 ;  /* 0x0000000606087211 */ /* 0x000fe400078f18ff */
[----:B------:R-:W-:-:S02]  /*0130*/  LEA.HI R7, R2, R2, RZ, 0x3 ;  /* 0x0000000202077211 */ /* 0x000fc400078f18ff */
[----:B------:R-:W-:Y:S02]  /*0140*/  LOP3.LUT R9, R8, 0xfffffff8, RZ, 0xc0, !PT ;  /* 0xfffffff808097812 */ /* 0x000fe400078ec0ff */
[----:B------:R-:W-:Y:S02]  /*0150*/  LOP3.LUT R7, R7, 0xfffffff8, RZ, 0xc0, !PT ;  /* 0xfffffff807077812 */ /* 0x000fe400078ec0ff */
[----:B------:R-:W-:Y:S01]  /*0160*/  LOP3.LUT R16, R0, 0xfffffff8, RZ, 0xc0, !PT ;  /* 0xfffffff800107812 */ /* 0x000fe200078ec0ff */
[----:B------:R-:W-:Y:S02]  /*0170*/  IMAD.IADD R9, R6, 0x1, -R9 ;  /* 0x0000000106097824 */ /* 0x000fe400078e0a09 */
[----:B------:R-:W-:Y:S02]  /*0180*/  IMAD.IADD R7, R2, 0x1, -R7 ;  /* 0x0000000102077824 */ /* 0x000fe400078e0a07 */
[--C-:B--2---:R-:W-:Y:S02]  /*0190*/  IMAD.WIDE R10, R9, 0x8, R4.reuse ;  /* 0x00000008090a7825 */ /* 0x104fe400078e0204 */
[----:B------:R-:W1:Y:S02]  /*01a0*/  LDC.64 R8, c[0x0][0x228] ;  /* 0x00008a00ff087b82 */ /* 0x000e640000000a00 */
[----:B------:R-:W-:-:S02]  /*01b0*/  IMAD.WIDE R20, R7, 0x8, R4 ;  /* 0x0000000807147825 */ /* 0x000fc400078e0204 */
[----:B------:R-:W2:Y:S02]  /*01c0*/  LDG.E.EL.64 R10, desc[UR4][R10.64] ;  /* 0x000000040a0a7981 */ /* 0x000ea4000c2e1b00 */
[----:B------:R-:W-:Y:S02]  /*01d0*/  IMAD.IADD R16, R3, 0x1, -R16 ;  /* 0x0000000103107824 */ /* 0x000fe400078e0a10 */
[----:B------:R-:W3:Y:S02]  /*01e0*/  LDG.E.EL.64 R20, desc[UR4][R20.64] ;  /* 0x0000000414147981 */ /* 0x000ee4000c2e1b00 */
[----:B----4-:R-:W-:-:S06]  /*01f0*/  IMAD.WIDE R12, R16, 0x8, R26 ;  /* 0x00000008100c7825 */ /* 0x010fcc00078e021a */
[----:B------:R-:W4:Y:S01]  /*0200*/  LDG.E.EL.128 R12, desc[UR4][R12.64] ;  /* 0x000000040c0c7981 */ /* 0x000f22000c2e1d00 */
[----:B-1----:R-:W-:-:S06]  /*0210*/  IMAD.WIDE R4, R16, 0x8, R8 ;  /* 0x0000000810047825 */ /* 0x002fcc00078e0208 */
[----:B------:R-:W5:Y:S01]  /*0220*/  LDG.E.EL.128 R4, desc[UR4][R4.64] ;  /* 0x0000000404047981 */ /* 0x000f62000c2e1d00 */
[----:B------:R-:W-:-:S05]  /*0230*/  VIADD R25, R3, 0x2 ;  /* 0x0000000203197836 */ /* 0x000fca0000000000 */
[----:B------:R-:W-:-:S04]  /*0240*/  LEA.HI R0, R18, R25, RZ, 0x3 ;  /* 0x0000001912007211 */ /* 0x000fc800078f18ff */
[----:B------:R-:W-:-:S05]  /*0250*/  LOP3.LUT R0, R0, 0xfffffff8, RZ, 0xc0, !PT ;  /* 0xfffffff800007812 */ /* 0x000fca00078ec0ff */
[----:B------:R-:W-:Y:S01]  /*0260*/  IMAD.IADD R25, R25, 0x1, -R0 ;  /* 0x0000000119197824 */ /* 0x000fe200078e0a00 */
[----:B------:R-:W-:-:S04]  /*0270*/  LEA.HI R17, R18, R17, RZ, 0x6 ;  /* 0x0000001112117211 */ /* 0x000fc800078f30ff */
[----:B------:R-:W-:Y:S02]  /*0280*/  SHF.R.S32.HI R17, RZ, 0x6, R17 ;  /* 0x00000006ff117819 */ /* 0x000fe40000011411 */
[----:B--2---:R-:W-:-:S04]  /*0290*/  SHF.R.U32.HI R23, RZ, 0x1e, R11 ;  /* 0x0000001eff177819 */ /* 0x004fc8000001160b */
[----:B------:R-:W-:Y:S02]  /*02a0*/  LOP3.LUT R23, R23, 0x2, RZ, 0xc0, !PT ;  /* 0x0000000217177812 */ /* 0x000fe400078ec0ff */
[----:B---3--:R-:W-:Y:S02]  /*02b0*/  SHF.R.U32.HI R19, RZ, 0x1e, R21 ;  /* 0x0000001eff137819 */ /* 0x008fe40000011615 */
[----:B------:R-:W-:Y:S02]  /*02c0*/  IADD3 R2, P1, R10, R23, RZ ;  /* 0x000000170a027210 */ /* 0x000fe40007f3e0ff */
[----:B------:R-:W-:-:S03]  /*02d0*/  LOP3.LUT R19, R19, 0x2, RZ, 0xc0, !PT ;  /* 0x0000000213137812 */ /* 0x000fc600078ec0ff */
[----:B------:R-:W-:Y:S01]  /*02e0*/  IMAD.X R11, RZ, RZ, R11, P1 ;  /* 0x000000ffff0b7224 */ /* 0x000fe200008e060b */
[----:B------:R-:W-:Y:S02]  /*02f0*/  IADD3 R19, P0, R20, R19, RZ ;  /* 0x0000001314137210 */ /* 0x000fe40007f1e0ff */
[----:B----4-:R-:W-:Y:S02]  /*0300*/  SHF.R.U32.HI R28, RZ, 0x1c, R13 ;  /* 0x0000001cff1c7819 */ /* 0x010fe4000001160d */
[----:B------:R-:W-:Y:S01]  /*0310*/  SHF.L.U64.HI R0, R2, 0x3, R11 ;  /* 0x0000000302007819 */ /* 0x000fe2000001020b */
[----:B------:R-:W-:Y:S01]  /*0320*/  IMAD.X R20, RZ, RZ, R21, P0 ;  /* 0x000000ffff147224 */ /* 0x000fe200000e0615 */
[----:B------:R-:W-:Y:S01]  /*0330*/  LEA R29, P0, R12, UR6, 0x2 ;  /* 0x000000060c1d7c11 */ /* 0x000fe2000f8010ff */
[----:B------:R-:W-:Y:S01]  /*0340*/  IMAD.SHL.U32 R2, R2, 0x8, RZ ;  /* 0x0000000802027824 */ /* 0x000fe200078e00ff */
[----:B------:R-:W-:Y:S02]  /*0350*/  LOP3.LUT R28, R28, 0x8, RZ, 0xc0, !PT ;  /* 0x000000081c1c7812 */ /* 0x000fe400078ec0ff */
[----:B------:R-:W-:-:S02]  /*0360*/  LEA.HI.X R13, R12, UR7, R13, 0x2, P0 ;  /* 0x000000070c0d7c11 */ /* 0x000fc400080f140d */
[----:B------:R-:W-:Y:S01]  /*0370*/  IADD3 R22, P2, P3, R2, R29, R28 ;  /* 0x0000001d02167210 */ /* 0x000fe20007b5e01c */
[C---:B------:R-:W-:Y:S01]  /*0380*/  IMAD.SHL.U32 R10, R19.reuse, 0x8, RZ ;  /* 0x00000008130a7824 */ /* 0x040fe200078e00ff */
[----:B------:R-:W-:Y:S02]  /*0390*/  SHF.L.U64.HI R11, R19, 0x3, R20 ;  /* 0x00000003130b7819 */ /* 0x000fe40000010214 */
[----:B------:R-:W-:Y:S02]  /*03a0*/  IADD3.X R23, R0, R13, RZ, P2, P3 ;  /* 0x0000000d00177210 */ /* 0x000fe400017e64ff */
[----:B------:R-:W-:Y:S02]  /*03b0*/  SHF.R.U32.HI R19, RZ, 0x1c, R15 ;  /* 0x0000001cff137819 */ /* 0x000fe4000001160f */
[----:B------:R-:W-:Y:S01]  /*03c0*/  LEA R12, P2, R14, UR6, 0x2 ;  /* 0x000000060e0c7c11 */ /* 0x000fe2000f8410ff */
[----:B------:R-:W-:Y:S01]  /*03d0*/  IMAD.SHL.U32 R20, R17, 0x4, RZ ;  /* 0x0000000411147824 */ /* 0x000fe200078e00ff */
[----:B------:R-:W-:-:S02]  /*03e0*/  IADD3 R28, P0, P1, R10, R29, R28 ;  /* 0x0000001d0a1c7210 */ /* 0x000fc4000791e01c */
[----:B------:R-:W-:Y:S02]  /*03f0*/  LEA.HI R17, R18, R3, RZ, 0x6 ;  /* 0x0000000312117211 */ /* 0x000fe400078f30ff */
[----:B------:R-:W-:Y:S02]  /*0400*/  LOP3.LUT R19, R19, 0x8, RZ, 0xc0, !PT ;  /* 0x0000000813137812 */ /* 0x000fe400078ec0ff */
[----:B------:R-:W-:Y:S02]  /*0410*/  LEA.HI.X R14, R14, UR7, R15, 0x2, P2 ;  /* 0x000000070e0e7c11 */ /* 0x000fe400090f140f */
[----:B-----5:R-:W-:Y:S02]  /*0420*/  SHF.R.U32.HI R15, RZ, 0x1c, R5 ;  /* 0x0000001cff0f7819 */ /* 0x020fe40000011605 */
[----:B------:R-:W-:Y:S02]  /*0430*/  IADD3 R18, P5, P4, R10, R12, R19 ;  /* 0x0000000c0a127210 */ /* 0x000fe40007cbe013 */
[----:B------:R-:W-:-:S02]  /*0440*/  SHF.R.S32.HI R17, RZ, 0x6, R17 ;  /* 0x00000006ff117819 */ /* 0x000fc40000011411 */
[----:B------:R-:W-:Y:S02]  /*0450*/  IADD3.X R29, R11, R13, RZ, P0, P1 ;  /* 0x0000000d0b1d7210 */ /* 0x000fe400007e24ff */
[----:B------:R-:W-:Y:S02]  /*0460*/  LOP3.LUT R13, R15, 0x8, RZ, 0xc0, !PT ;  /* 0x000000080f0d7812 */ /* 0x000fe400078ec0ff */
[----:B------:R-:W-:Y:S02]  /*0470*/  LEA R15, P0, R4, UR6, 0x2 ;  /* 0x00000006040f7c11 */ /* 0x000fe4000f8010ff */
[----:B------:R-:W-:Y:S01]  /*0480*/  IADD3 R12, P3, P2, R2, R12, R19 ;  /* 0x0000000c020c7210 */ /* 0x000fe20007a7e013 */
[----:B------:R-:W-:Y:S01]  /*0490*/  IMAD.SHL.U32 R21, R17, 0x4, RZ ;  /* 0x0000000411157824 */ /* 0x000fe200078e00ff */
[----:B------:R-:W-:Y:S02]  /*04a0*/  IADD3.X R19, R11, R14, RZ, P5, P4 ;  /* 0x0000000e0b137210 */ /* 0x000fe40002fe84ff */
[----:B------:R-:W-:-:S02]  /*04b0*/  LEA.HI.X R5, R4, UR7, R5, 0x2, P0 ;  /* 0x0000000704057c11 */ /* 0x000fc400080f1405 */
[----:B------:R-:W-:Y:S01]  /*04c0*/  IADD3 R30, P0, P1, R10, R15, R13 ;  /* 0x0000000f0a1e7210 */ /* 0x000fe2000791e00d */
[----:B------:R-:W-:-:S03]  /*04d0*/  IMAD.WIDE R18, R21, 0x4, R18 ;  /* 0x0000000415127825 */ /* 0x000fc600078e0212 */
[----:B------:R-:W-:Y:S02]  /*04e0*/  IADD3.X R31, R11, R5, RZ, P0, P1 ;  /* 0x000000050b1f7210 */ /* 0x000fe400007e24ff */
[----:B------:R-:W-:Y:S01]  /*04f0*/  IADD3 R4, P0, P1, R2, R15, R13 ;  /* 0x0000000f02047210 */ /* 0x000fe2000791e00d */
[----:B------:R1:W2:Y:S01]  /*0500*/  LDG.E.EL R24, desc[UR4][R18.64] ;  /* 0x0000000412187981 */ /* 0x0002a2000c2e1900 */
[----:B------:R-:W-:Y:S01]  /*0510*/  IADD3.X R13, R0, R14, RZ, P3, P2 ;  /* 0x0000000e000d7210 */ /* 0x000fe20001fe44ff */
[----:B------:R-:W-:Y:S01]  /*0520*/  IMAD.WIDE R22, R20, 0x4, R22 ;  /* 0x0000000414167825 */ /* 0x000fe200078e0216 */
[----:B------:R-:W-:-:S03]  /*0530*/  IADD3.X R5, R0, R5, RZ, P0, P1 ;  /* 0x0000000500057210 */ /* 0x000fc600007e24ff */
[C---:B------:R-:W-:Y:S02]  /*0540*/  IMAD.WIDE R12, R20.reuse, 0x4, R12 ;  /* 0x00000004140c7825 */ /* 0x040fe400078e020c */
[----:B------:R-:W3:Y:S01]  /*0550*/  LDG.E.EL R22, desc[UR4][R22.64] ;  /* 0x0000000416167981 */ /* 0x000ee2000c2e1900 */
[----:B-1----:R-:W1:Y:S01]  /*0560*/  LDC.64 R18, c[0x0][0x230] ;  /* 0x00008c00ff127b82 */ /* 0x002e620000000a00 */
[----:B------:R-:W-:-:S04]  /*0570*/  IMAD.WIDE R14, R20, 0x4, R4 ;  /* 0x00000004140e7825 */ /* 0x000fc800078e0204 */
[C---:B------:R-:W-:Y:S01]  /*0580*/  IMAD.WIDE R4, R25.reuse, 0x8, R8 ;  /* 0x0000000819047825 */ /* 0x040fe200078e0208 */
[----:B------:R-:W-:Y:S01]  /*0590*/  SHF.R.U32.HI R8, RZ, 0x1c, R7 ;  /* 0x0000001cff087819 */ /* 0x000fe20000011607 */
[----:B------:R-:W3:Y:S04]  /*05a0*/  LDG.E.EL R9, desc[UR4][R14.64] ;  /* 0x000000040e097981 */ /* 0x000ee8000c2e1900 */
[----:B------:R4:W5:Y:S01]  /*05b0*/  LDG.E.EL R23, desc[UR4][R12.64] ;  /* 0x000000040c177981 */ /* 0x000962000c2e1900 */
[----:B------:R-:W-:Y:S01]  /*05c0*/  LOP3.LUT R8, R8, 0x8, RZ, 0xc0, !PT ;  /* 0x0000000808087812 */ /* 0x000fe200078ec0ff */
[----:B----4-:R-:W-:Y:S01]  /*05d0*/  IMAD.WIDE R12, R25, 0x8, R26 ;  /* 0x00000008190c7825 */ /* 0x010fe200078e021a */
[----:B------:R-:W-:-:S04]  /*05e0*/  LEA R25, P0, R6, UR6, 0x2 ;  /* 0x0000000606197c11 */ /* 0x000fc8000f8010ff */
[----:B------:R-:W-:Y:S02]  /*05f0*/  LEA.HI.X R7, R6, UR7, R7, 0x2, P0 ;  /* 0x0000000706077c11 */ /* 0x000fe400080f1407 */
[----:B------:R-:W-:Y:S01]  /*0600*/  IADD3 R14, P0, P1, R10, R25, R8 ;  /* 0x000000190a0e7210 */ /* 0x000fe2000791e008 */
[----:B------:R-:W-:-:S03]  /*0610*/  IMAD.WIDE R28, R21, 0x4, R28 ;  /* 0x00000004151c7825 */ /* 0x000fc600078e021c */
[----:B------:R-:W-:Y:S01]  /*0620*/  IADD3.X R15, R11, R7, RZ, P0, P1 ;  /* 0x000000070b0f7210 */ /* 0x000fe200007e24ff */
[----:B------:R-:W-:Y:S02]  /*0630*/  IMAD.WIDE R30, R21, 0x4, R30 ;  /* 0x00000004151e7825 */ /* 0x000fe400078e021e */
[----:B------:R-:W4:Y:S02]  /*0640*/  LDG.E.EL R28, desc[UR4][R28.64] ;  /* 0x000000041c1c7981 */ /* 0x000f24000c2e1900 */
[----:B-1----:R-:W-:-:S04]  /*0650*/  IMAD.WIDE R18, R16, 0x4, R18 ;  /* 0x0000000410127825 */ /* 0x002fc800078e0212 */
[----:B------:R-:W-:Y:S01]  /*0660*/  IMAD.WIDE R14, R21, 0x4, R14 ;  /* 0x00000004150e7825 */ /* 0x000fe200078e020e */
[----:B------:R-:W-:Y:S01]  /*0670*/  IADD3 R6, P0, P1, R2, R25, R8 ;  /* 0x0000001902067210 */ /* 0x000fe2000791e008 */
[----:B------:R-:W2:Y:S04]  /*0680*/  LDG.E.EL.128 R16, desc[UR4][R18.64] ;  /* 0x0000000412107981 */ /* 0x000ea8000c2e1d00 */
[----:B------:R-:W4:Y:S04]  /*0690*/  LDG.E.EL R29, desc[UR4][R30.64] ;  /* 0x000000041e1d7981 */ /* 0x000f28000c2e1900 */
[----:B------:R-:W2:Y:S01]  /*06a0*/  LDG.E.EL R25, desc[UR4][R14.64] ;  /* 0x000000040e197981 */ /* 0x000ea2000c2e1900 */
[----:B------:R-:W-:-:S03]  /*06b0*/  IADD3.X R7, R0, R7, RZ, P0, P1 ;  /* 0x0000000700077210 */ /* 0x000fc600007e24ff */
[----:B------:R-:W5:Y:S01]  /*06c0*/  LDG.E.EL.128 R12, desc[UR4][R12.64] ;  /* 0x000000040c0c7981 */ /* 0x000f62000c2e1d00 */
[----:B------:R-:W-:-:S05]  /*06d0*/  IMAD.WIDE R6, R20, 0x4, R6 ;  /* 0x0000000414067825 */ /* 0x000fca00078e0206 */
[----:B------:R-:W5:Y:S04]  /*06e0*/  LDG.E.EL R26, desc[UR4][R6.64] ;  /* 0x00000004061a7981 */ /* 0x000f68000c2e1900 */
[----:B------:R-:W5:Y:S01]  /*06f0*/  LDG.E.EL.128 R4, desc[UR4][R4.64] ;  /* 0x0000000404047981 */ /* 0x000f62000c2e1d00 */
[----:B---3--:R-:W-:Y:S01]  /*0700*/  FADD R9, -R22, R9 ;  /* 0x0000000916097221 */ /* 0x008fe20000000100 */
[----:B----4-:R-:W-:-:S04]  /*0710*/  FADD R29, -R28, R29 ;  /* 0x0000001d1c1d7221 */ /* 0x010fc80000000100 */
[C---:B--2---:R-:W-:Y:S01]  /*0720*/  FFMA R8, R16.reuse, R29, R28 ;  /* 0x0000001d10087223 */ /* 0x044fe2000000001c */
[----:B------:R-:W-:Y:S01]  /*0730*/  FFMA R16, R16, R9, R22 ;  /* 0x0000000910107223 */ /* 0x000fe20000000016 */
[--C-:B-----5:R-:W-:Y:S02]  /*0740*/  SHF.R.U32.HI R29, RZ, 0x1c, R13.reuse ;  /* 0x0000001cff1d7819 */ /* 0x120fe4000001160d */
[C---:B------:R-:W-:Y:S02]  /*0750*/  LEA R28, P0, R12.reuse, UR6, 0x2 ;  /* 0x000000060c1c7c11 */ /* 0x040fe4000f8010ff */
[----:B------:R-:W-:Y:S02]  /*0760*/  LOP3.LUT R29, R29, 0x8, RZ, 0xc0, !PT ;  /* 0x000000081d1d7812 */ /* 0x000fe400078ec0ff */
[----:B------:R-:W-:Y:S02]  /*0770*/  LEA.HI.X R9, R12, UR7, R13, 0x2, P0 ;  /* 0x000000070c097c11 */ /* 0x000fe400080f140d */
[----:B------:R-:W-:-:S02]  /*0780*/  IADD3 R12, P0, P1, R10, R28, R29 ;  /* 0x0000001c0a0c7210 */ /* 0x000fc4000791e01d */
[----:B------:R-:W-:Y:S02]  /*0790*/  IADD3 R28, P2, P3, R2, R28, R29 ;  /* 0x0000001c021c7210 */ /* 0x000fe40007b5e01d */
[-C--:B------:R-:W-:Y:S02]  /*07a0*/  IADD3.X R13, R11, R9.reuse, RZ, P0, P1 ;  /* 0x000000090b0d7210 */ /* 0x080fe400007e24ff */
[----:B------:R-:W-:Y:S01]  /*07b0*/  IADD3.X R29, R0, R9, RZ, P2, P3 ;  /* 0x00000009001d7210 */ /* 0x000fe200017e64ff */
[----:B------:R-:W-:Y:S01]  /*07c0*/  FADD R9, -R24, R25 ;  /* 0x0000001918097221 */ /* 0x000fe20000000100 */
[----:B------:R-:W-:Y:S01]  /*07d0*/  FADD R26, -R23, R26 ;  /* 0x0000001a171a7221 */ /* 0x000fe20000000100 */
[----:B------:R-:W-:Y:S02]  /*07e0*/  SHF.R.U32.HI R25, RZ, 0x1c, R15 ;  /* 0x0000001cff197819 */ /* 0x000fe4000001160f */
[C---:B------:R-:W-:Y:S01]  /*07f0*/  FFMA R9, R17.reuse, R9, R24 ;  /* 0x0000000911097223 */ /* 0x040fe20000000018 */
[----:B------:R-:W-:Y:S01]  /*0800*/  SHF.R.U32.HI R22, RZ, 0x1c, R5 ;  /* 0x0000001cff167819 */ /* 0x000fe20000011605 */
[----:B------:R-:W-:Y:S01]  /*0810*/  FFMA R17, R17, R26, R23 ;  /* 0x0000001a11117223 */ /* 0x000fe20000000017 */
[----:B------:R-:W-:-:S02]  /*0820*/  LEA R24, P1, R4, UR6, 0x2 ;  /* 0x0000000604187c11 */ /* 0x000fc4000f8210ff */
[----:B------:R-:W-:Y:S02]  /*0830*/  LEA R23, P0, R14, UR6, 0x2 ;  /* 0x000000060e177c11 */ /* 0x000fe4000f8010ff */
[----:B------:R-:W-:Y:S02]  /*0840*/  LOP3.LUT R25, R25, 0x8, RZ, 0xc0, !PT ;  /* 0x0000000819197812 */ /* 0x000fe400078ec0ff */
[----:B------:R-:W-:Y:S02]  /*0850*/  LOP3.LUT R22, R22, 0x8, RZ, 0xc0, !PT ;  /* 0x0000000816167812 */ /* 0x000fe400078ec0ff */
[----:B------:R-:W-:Y:S02]  /*0860*/  LEA.HI.X R27, R4, UR7, R5, 0x2, P1 ;  /* 0x00000007041b7c11 */ /* 0x000fe400088f1405 */
[----:B------:R-:W-:Y:S02]  /*0870*/  LEA.HI.X R26, R14, UR7, R15, 0x2, P0 ;  /* 0x000000070e1a7c11 */ /* 0x000fe400080f140f */
[----:B------:R-:W-:-:S02]  /*0880*/  IADD3 R4, P2, P3, R10, R23, R25 ;  /* 0x000000170a047210 */ /* 0x000fc40007b5e019 */
[----:B------:R-:W-:Y:S02]  /*0890*/  IADD3 R14, P4, P5, R10, R24, R22 ;  /* 0x000000180a0e7210 */ /* 0x000fe40007d9e016 */
[C---:B------:R-:W-:Y:S02]  /*08a0*/  IADD3.X R5, R11.reuse, R26, RZ, P2, P3 ;  /* 0x0000001a0b057210 */ /* 0x040fe400017e64ff */
[----:B------:R-:W-:Y:S01]  /*08b0*/  IADD3.X R15, R11, R27, RZ, P4, P5 ;  /* 0x0000001b0b0f7210 */ /* 0x000fe200027ea4ff */
[----:B------:R-:W-:Y:S01]  /*08c0*/  IMAD.WIDE R4, R21, 0x4, R4 ;  /* 0x0000000415047825 */ /* 0x000fe200078e0204 */
[----:B------:R-:W-:-:S03]  /*08d0*/  IADD3 R22, P0, P1, R2, R24, R22 ;  /* 0x0000001802167210 */ /* 0x000fc6000791e016 */
[C---:B------:R-:W-:Y:S01]  /*08e0*/  IMAD.WIDE R14, R21.reuse, 0x4, R14 ;  /* 0x00000004150e7825 */ /* 0x040fe200078e020e */
[----:B------:R-:W-:Y:S01]  /*08f0*/  SHF.R.U32.HI R24, RZ, 0x1c, R7 ;  /* 0x0000001cff187819 */ /* 0x000fe20000011607 */
[----:B------:R-:W2:Y:S02]  /*0900*/  LDG.E.EL R4, desc[UR4][R4.64] ;  /* 0x0000000404047981 */ /* 0x000ea4000c2e1900 */
[----:B------:R-:W-:-:S04]  /*0910*/  IMAD.WIDE R12, R21, 0x4, R12 ;  /* 0x00000004150c7825 */ /* 0x000fc800078e020c */
[----:B------:R-:W-:Y:S02]  /*0920*/  IMAD.WIDE R28, R20, 0x4, R28 ;  /* 0x00000004141c7825 */ /* 0x000fe400078e021c */
[----:B------:R-:W3:Y:S04]  /*0930*/  LDG.E.EL R12, desc[UR4][R12.64] ;  /* 0x000000040c0c7981 */ /* 0x000ee8000c2e1900 */
[----:B------:R1:W3:Y:S04]  /*0940*/  LDG.E.EL R5, desc[UR4][R14.64] ;  /* 0x000000040e057981 */ /* 0x0002e8000c2e1900 */
[----:B------:R4:W5:Y:S01]  /*0950*/  LDG.E.EL R13, desc[UR4][R28.64] ;  /* 0x000000041c0d7981 */ /* 0x000962000c2e1900 */
[----:B-1----:R-:W-:-:S02]  /*0960*/  LOP3.LUT R15, R24, 0x8, RZ, 0xc0, !PT ;  /* 0x00000008180f7812 */ /* 0x002fc400078ec0ff */
[----:B------:R-:W-:-:S04]  /*0970*/  LEA R14, P2, R6, UR6, 0x2 ;  /* 0x00000006060e7c11 */ /* 0x000fc8000f8410ff */
[----:B------:R-:W-:Y:S02]  /*0980*/  LEA.HI.X R6, R6, UR7, R7, 0x2, P2 ;  /* 0x0000000706067c11 */ /* 0x000fe400090f1407 */
[----:B------:R-:W-:Y:S02]  /*0990*/  IADD3 R10, P4, P5, R10, R14, R15 ;  /* 0x0000000e0a0a7210 */ /* 0x000fe40007d9e00f */
[C---:B------:R-:W-:Y:S02]  /*09a0*/  IADD3 R24, P2, P3, R2.reuse, R23, R25 ;  /* 0x0000001702187210 */ /* 0x040fe40007b5e019 */
[----:B------:R-:W-:Y:S02]  /*09b0*/  IADD3.X R11, R11, R6, RZ, P4, P5 ;  /* 0x000000060b0b7210 */ /* 0x000fe400027ea4ff */
[----:B----4-:R-:W-:Y:S02]  /*09c0*/  IADD3 R28, P4, P5, R2, R14, R15 ;  /* 0x0000000e021c7210 */ /* 0x010fe40007d9e00f */
[----:B------:R-:W-:-:S02]  /*09d0*/  IADD3.X R25, R0, R26, RZ, P2, P3 ;  /* 0x0000001a00197210 */ /* 0x000fc400017e64ff */
[C---:B------:R-:W-:Y:S02]  /*09e0*/  IADD3.X R23, R0.reuse, R27, RZ, P0, P1 ;  /* 0x0000001b00177210 */ /* 0x040fe400007e24ff */
[----:B------:R-:W-:Y:S01]  /*09f0*/  IADD3.X R29, R0, R6, RZ, P4, P5 ;  /* 0x00000006001d7210 */ /* 0x000fe200027ea4ff */
[----:B------:R-:W-:Y:S02]  /*0a00*/  IMAD.WIDE R6, R21, 0x4, R10 ;  /* 0x0000000415067825 */ /* 0x000fe400078e020a */
[----:B------:R-:W1:Y:S02]  /*0a10*/  LDC.64 R10, c[0x0][0x238] ;  /* 0x00008e00ff0a7b82 */ /* 0x000e640000000a00 */
[C---:B------:R-:W-:Y:S02]  /*0a20*/  IMAD.WIDE R24, R20.reuse, 0x4, R24 ;  /* 0x0000000414187825 */ /* 0x040fe400078e0218 */
[----:B------:R-:W2:Y:S02]  /*0a30*/  LDG.E.EL R7, desc[UR4][R6.64] ;  /* 0x0000000406077981 */ /* 0x000ea4000c2e1900 */
[----:B------:R-:W-:-:S02]  /*0a40*/  IMAD.WIDE R22, R20, 0x4, R22 ;  /* 0x0000000414167825 */ /* 0x000fc400078e0216 */
[----:B------:R-:W4:Y:S02]  /*0a50*/  LDG.E.EL R24, desc[UR4][R24.64] ;  /* 0x0000000418187981 */ /* 0x000f24000c2e1900 */
[----:B------:R-:W-:Y:S02]  /*0a60*/  IMAD.WIDE R28, R20, 0x4, R28 ;  /* 0x00000004141c7825 */ /* 0x000fe400078e021c */
[----:B------:R-:W5:Y:S04]  /*0a70*/  LDG.E.EL R22, desc[UR4][R22.64] ;  /* 0x0000000416167981 */ /* 0x000f68000c2e1900 */
[----:B------:R-:W4:Y:S01]  /*0a80*/  LDG.E.EL R29, desc[UR4][R28.64] ;  /* 0x000000041c1d7981 */ /* 0x000f22000c2e1900 */
[----:B-1----:R-:W-:-:S04]  /*0a90*/  IMAD.WIDE R2, R3, 0x4, R10 ;  /* 0x0000000403027825 */ /* 0x002fc800078e020a */
[----:B---3--:R-:W-:-:S04]  /*0aa0*/  FADD R5, -R12, R5 ;  /* 0x000000050c057221 */ /* 0x008fc80000000100 */
[----:B------:R-:W-:Y:S01]  /*0ab0*/  FFMA R10, R18, R5, R12 ;  /* 0x00000005120a7223 */ /* 0x000fe2000000000c */
[----:B--2---:R-:W-:-:S04]  /*0ac0*/  FADD R11, -R4, R7 ;  /* 0x00000007040b7221 */ /* 0x004fc80000000100 */
[----:B------:R-:W-:Y:S01]  /*0ad0*/  FFMA R11, R19, R11, R4 ;  /* 0x0000000b130b7223 */ /* 0x000fe20000000004 */
[----:B-----5:R-:W-:Y:S01]  /*0ae0*/  FADD R0, -R13, R22 ;  /* 0x000000160d007221 */ /* 0x020fe20000000100 */
[----:B----4-:R-:W-:-:S03]  /*0af0*/  FADD R15, -R24, R29 ;  /* 0x0000001d180f7221 */ /* 0x010fc60000000100 */
[----:B------:R-:W-:Y:S01]  /*0b00*/  FFMA R18, R18, R0, R13 ;  /* 0x0000000012127223 */ /* 0x000fe2000000000d */
[----:B------:R-:W-:Y:S01]  /*0b10*/  FFMA R19, R19, R15, R24 ;  /* 0x0000000f13137223 */ /* 0x000fe20000000018 */
[----:B------:R-:W-:Y:S04]  /*0b20*/  STG.E.128 desc[UR4][R2.64], R8 ;  /* 0x0000000802007986 */ /* 0x000fe8000c101d04 */
[----:B------:R-:W-:Y:S01]  /*0b30*/  STG.E.128 desc[UR4][R2.64+0x800], R16 ;  /* 0x0008001002007986 */ /* 0x000fe2000c101d04 */
[----:B------:R-:W-:Y:S05]  /*0b40*/  EXIT ;  /* 0x000000000000794d */ /* 0x000fea0003800000 */
.L_x_0:
[----:B------:R-:W-:-:S00]  /*0b50*/  BRA `(.L_x_0) ;  /* 0xfffffffc00fc7947 */ /* 0x000fc0000383ffff */
[----:B------:R-:W-:-:S00]  /*0b60*/  NOP ;  /* 0x0000000000007918 */ /* 0x000fc00000000000 */
        /* <DEDUP_REMOVED lines=9> */
.L_x_1:


//--------------------- .nv.constant0.triton_poi_fused__unsafe_index_add_mul_sub_39 --------------------------
	.section	.nv.constant0.triton_poi_fused__unsafe_index_add_mul_sub_39,"a",@progbits
	.sectionflags	@""
	.align	4
.nv.constant0.triton_poi_fused__unsafe_index_add_mul_sub_39:
	.zero		580
